	.headerflags	@"EF_CUDA_TEXMODE_UNIFIED EF_CUDA_64BIT_ADDRESS EF_CUDA_SM89 EF_CUDA_VIRTUAL_SM(EF_CUDA_SM89)"
	.elftype	@"ET_EXEC"


//--------------------- .nv.info                  --------------------------
	.section	.nv.info,"",@"SHT_CUDA_INFO"
	.align	4


	//----- nvinfo : EIATTR_REGCOUNT
	.align		4
        /*0000*/ 	.byte	0x04, 0x2f
        /*0002*/ 	.short	(.L_1 - .L_0)
	.align		4
.L_0:
        /*0004*/ 	.word	index@(triton__0d1d2de)
        /*0008*/ 	.word	0x0000000a


	//----- nvinfo : EIATTR_MAX_STACK_SIZE
	.align		4
.L_1:
        /*000c*/ 	.byte	0x04, 0x23
        /*000e*/ 	.short	(.L_3 - .L_2)
	.align		4
.L_2:
        /*0010*/ 	.word	index@(triton__0d1d2de)
        /*0014*/ 	.word	0x00000000


	//----- nvinfo : EIATTR_MIN_STACK_SIZE
	.align		4
.L_3:
        /*0018*/ 	.byte	0x04, 0x12
        /*001a*/ 	.short	(.L_5 - .L_4)
	.align		4
.L_4:
        /*001c*/ 	.word	index@(triton__0d1d2de)
        /*0020*/ 	.word	0x00000000


	//----- nvinfo : EIATTR_FRAME_SIZE
	.align		4
.L_5:
        /*0024*/ 	.byte	0x04, 0x11
        /*0026*/ 	.short	(.L_7 - .L_6)
	.align		4
.L_6:
        /*0028*/ 	.word	index@(triton__0d1d2de)
        /*002c*/ 	.word	0x00000000
.L_7:


//--------------------- .nv.info.triton__0d1d2de  --------------------------
	.section	.nv.info.triton__0d1d2de,"",@"SHT_CUDA_INFO"
	.align	4


	//----- nvinfo : EIATTR_CUDA_API_VERSION
	.align		4
        /*0000*/ 	.byte	0x04, 0x37
        /*0002*/ 	.short	(.L_9 - .L_8)
.L_8:
        /*0004*/ 	.word	0x0000007b


	//----- nvinfo : EIATTR_PARAM_CBANK
	.align		4
.L_9:
        /*0008*/ 	.byte	0x04, 0x0a
        /*000a*/ 	.short	(.L_11 - .L_10)
	.align		4
.L_10:
        /*000c*/ 	.word	index@(.nv.constant0.triton__0d1d2de)
        /*0010*/ 	.short	0x0160
        /*0012*/ 	.short	0x0014


	//----- nvinfo : EIATTR_CBANK_PARAM_SIZE
	.align		4
.L_11:
        /*0014*/ 	.byte	0x03, 0x19
        /*0016*/ 	.short	0x0014


	//----- nvinfo : EIATTR_KPARAM_INFO
	.align		4
        /*0018*/ 	.byte	0x04, 0x17
        /*001a*/ 	.short	(.L_13 - .L_12)
.L_12:
        /*001c*/ 	.word	0x00000000
        /*0020*/ 	.short	0x0002
        /*0022*/ 	.short	0x0010
        /*0024*/ 	.byte	0x00, 0xf0, 0x11, 0x00


	//----- nvinfo : EIATTR_KPARAM_INFO
	.align		4
.L_13:
        /*0028*/ 	.byte	0x04, 0x17
        /*002a*/ 	.short	(.L_15 - .L_14)
.L_14:
        /*002c*/ 	.word	0x00000000
        /*0030*/ 	.short	0x0001
        /*0032*/ 	.short	0x0008
        /*0034*/ 	.byte	0x00, 0xf0, 0x21, 0x00


	//----- nvinfo : EIATTR_KPARAM_INFO
	.align		4
.L_15:
        /*0038*/ 	.byte	0x04, 0x17
        /*003a*/ 	.short	(.L_17 - .L_16)
.L_16:
        /*003c*/ 	.word	0x00000000
        /*0040*/ 	.short	0x0000
        /*0042*/ 	.short	0x0000
        /*0044*/ 	.byte	0x00, 0xf0, 0x21, 0x00


	//----- nvinfo : EIATTR_MAXREG_COUNT
	.align		4
.L_17:
        /*0048*/ 	.byte	0x03, 0x1b
        /*004a*/ 	.short	0x00ff


	//----- nvinfo : EIATTR_EXIT_INSTR_OFFSETS
	.align		4
        /*004c*/ 	.byte	0x04, 0x1c
        /*004e*/ 	.short	(.L_19 - .L_18)


	//   ....[0]....
.L_18:
        /*0050*/ 	.word	0x00000230


	//----- nvinfo : EIATTR_MAX_THREADS
	.align		4
.L_19:
        /*0054*/ 	.byte	0x04, 0x05
        /*0056*/ 	.short	(.L_21 - .L_20)
.L_20:
        /*0058*/ 	.word	0x00000100
        /*005c*/ 	.word	0x00000001
        /*0060*/ 	.word	0x00000001
.L_21:


//--------------------- .nv.rel.action            --------------------------
	.section	.nv.rel.action,"",@"SHT_CUDA_RELOCINFO"
	.align	8
	.sectionentsize	8
        /*0000*/ 	.byte	0x73, 0x00, 0x00, 0x00, 0x00, 0x00, 0x00, 0x00, 0x00, 0x00, 0x00, 0x11, 0x25, 0x00, 0x05, 0x36


//--------------------- .nv.constant0.triton__0d1d2de --------------------------
	.section	.nv.constant0.triton__0d1d2de,"a",@progbits
	.align	4
.nv.constant0.triton__0d1d2de:
	.zero		372


//--------------------- .text.triton__0d1d2de     --------------------------
	.section	.text.triton__0d1d2de,"ax",@progbits
	.sectioninfo	@"SHI_REGISTERS=10"
	.align	128
        .global         triton__0d1d2de
        .type           triton__0d1d2de,@function
        .size           triton__0d1d2de,(.L_x_1 - triton__0d1d2de)
        .other          triton__0d1d2de,@"STO_CUDA_ENTRY STV_DEFAULT"
triton__0d1d2de:
.text.triton__0d1d2de:
[----:B------:R-:W-:-:S02]  /*0000*/  IMAD.MOV.U32 R1, RZ, RZ, c[0x0][0x28] ;  /* 0x00000a00ff017624 */ /* 0x000fc400078e00ff */
[----:B------:R-:W0:Y:S01]  /*0010*/  S2R R0, SR_TID.X ;  /* 0x0000000000007919 */ /* 0x000e220000002100 */
[----:B------:R-:W-:-:S03]  /*0020*/  ULDC.64 UR4, c[0x0][0x118] ;  /* 0x0000460000047ab9 */ /* 0x000fc60000000a00 */
[----:B------:R-:W1:Y:S01]  /*0030*/  S2R R3, SR_CTAID.X ;  /* 0x0000000000037919 */ /* 0x000e620000002500 */
[----:B0-----:R-:W-:-:S05]  /*0040*/  IMAD.SHL.U32 R0, R0, 0x2, RZ ;  /* 0x0000000200007824 */ /* 0x001fca00078e00ff */
[----:B------:R-:W-:-:S05]  /*0050*/  LOP3.LUT R0, R0, 0x1fe, RZ, 0xc0, !PT ;  /* 0x000001fe00007812 */ /* 0x000fca00078ec0ff */
[----:B-1----:R-:W-:-:S05]  /*0060*/  IMAD R0, R3, 0x200, R0 ;  /* 0x0000020003007824 */ /* 0x002fca00078e0200 */
[----:B------:R-:W-:-:S04]  /*0070*/  SHF.R.S32.HI R3, RZ, 0x1f, R0 ;  /* 0x0000001fff037819 */ /* 0x000fc80000011400 */
[----:B------:R-:W-:-:S04]  /*0080*/  LEA.HI R3, R3, R0, RZ, 0xb ;  /* 0x0000000003037211 */ /* 0x000fc800078f58ff */
[----:B------:R-:W-:Y:S02]  /*0090*/  LOP3.LUT R5, R3, 0xf800, RZ, 0xc0, !PT ;  /* 0x0000f80003057812 */ /* 0x000fe400078ec0ff */
[----:B------:R-:W-:-:S03]  /*00a0*/  SHF.R.S32.HI R3, RZ, 0xb, R3 ;  /* 0x0000000bff037819 */ /* 0x000fc60000011403 */
[----:B------:R-:W-:-:S05]  /*00b0*/  IMAD.IADD R5, R0, 0x1, -R5 ;  /* 0x0000000100057824 */ /* 0x000fca00078e0a05 */
[----:B------:R-:W-:-:S04]  /*00c0*/  PRMT R2, R5, 0x9910, RZ ;  /* 0x0000991005027816 */ /* 0x000fc800000000ff */
[----:B------:R-:W-:-:S04]  /*00d0*/  SHF.R.S32.HI R2, RZ, 0xf, R2 ;  /* 0x0000000fff027819 */ /* 0x000fc80000011402 */
[----:B------:R-:W-:-:S04]  /*00e0*/  LOP3.LUT R2, R2, 0xffff, RZ, 0xc0, !PT ;  /* 0x0000ffff02027812 */ /* 0x000fc800078ec0ff */
[----:B------:R-:W-:-:S04]  /*00f0*/  LEA.HI R2, R2, R5, RZ, 0x18 ;  /* 0x0000000502027211 */ /* 0x000fc800078fc0ff */
[C---:B------:R-:W-:Y:S02]  /*0100*/  LOP3.LUT R4, R2.reuse, 0xff00, RZ, 0xc0, !PT ;  /* 0x0000ff0002047812 */ /* 0x040fe400078ec0ff */
[----:B------:R-:W-:-:S03]  /*0110*/  PRMT R2, R2, 0x9910, RZ ;  /* 0x0000991002027816 */ /* 0x000fc600000000ff */
[----:B------:R-:W-:Y:S01]  /*0120*/  IMAD.MOV R4, RZ, RZ, -R4 ;  /* 0x000000ffff047224 */ /* 0x000fe200078e0a04 */
[----:B------:R-:W-:-:S04]  /*0130*/  SHF.R.S32.HI R2, RZ, 0x8, R2 ;  /* 0x00000008ff027819 */ /* 0x000fc80000011402 */
[----:B------:R-:W-:Y:S02]  /*0140*/  PRMT R4, R4, 0x7710, RZ ;  /* 0x0000771004047816 */ /* 0x000fe400000000ff */
[----:B------:R-:W-:-:S03]  /*0150*/  LOP3.LUT R2, R2, 0xffff, RZ, 0xc0, !PT ;  /* 0x0000ffff02027812 */ /* 0x000fc600078ec0ff */
[----:B------:R-:W-:-:S05]  /*0160*/  IMAD.IADD R5, R5, 0x1, R4 ;  /* 0x0000000105057824 */ /* 0x000fca00078e0204 */
[----:B------:R-:W-:Y:S01]  /*0170*/  PRMT R4, R5, 0x9910, RZ ;  /* 0x0000991005047816 */ /* 0x000fe200000000ff */
[----:B------:R-:W-:-:S04]  /*0180*/  IMAD.MOV.U32 R5, RZ, RZ, 0x2 ;  /* 0x00000002ff057424 */ /* 0x000fc800078e00ff */
[----:B------:R-:W-:-:S04]  /*0190*/  IMAD R3, R3, 0x100, R4 ;  /* 0x0000010003037824 */ /* 0x000fc800078e0204 */
[----:B------:R-:W-:-:S04]  /*01a0*/  IMAD R2, R2, 0x20000, R3 ;  /* 0x0002000002027824 */ /* 0x000fc800078e0203 */
[----:B------:R-:W-:-:S06]  /*01b0*/  IMAD.WIDE R2, R2, R5, c[0x0][0x160] ;  /* 0x0000580002027625 */ /* 0x000fcc00078e0205 */
[----:B------:R-:W2:Y:S02]  /*01c0*/  LDG.E R2, [R2.64] ;  /* 0x0000000402027981 */ /* 0x000ea4000c1e1900 */
[C---:B--2---:R-:W-:Y:S01]  /*01d0*/  PRMT R4, R2.reuse, 0x7632, R4 ;  /* 0x0000763202047816 */ /* 0x044fe20000000004 */
[----:B------:R-:W-:-:S04]  /*01e0*/  IMAD.U32 R6, R2, 0x10000, RZ ;  /* 0x0001000002067824 */ /* 0x000fc800078e00ff */
[----:B------:R-:W-:Y:S02]  /*01f0*/  IMAD.U32 R7, R4, 0x10000, RZ ;  /* 0x0001000004077824 */ /* 0x000fe400078e00ff */
[----:B------:R-:W-:-:S03]  /*0200*/  IMAD.WIDE R4, R0, R5, c[0x0][0x168] ;  /* 0x00005a0000047625 */ /* 0x000fc600078e0205 */
[----:B------:R-:W-:-:S05]  /*0210*/  F2FP.BF16.F32.PACK_AB R7, R7, R6 ;  /* 0x000000060707723e */ /* 0x000fca00000010ff */
[----:B------:R-:W-:Y:S01]  /*0220*/  STG.E [R4.64], R7 ;  /* 0x0000000704007986 */ /* 0x000fe2000c101904 */
[----:B------:R-:W-:Y:S05]  /*0230*/  EXIT ;  /* 0x000000000000794d */ /* 0x000fea0003800000 */
.L_x_0:
[----:B------:R-:W-:-:S00]  /*0240*/  BRA `(.L_x_0) ;  /* 0xfffffff000007947 */ /* 0x000fc0000383ffff */
[----:B------:R-:W-:-:S00]  /*0250*/  NOP ;  /* 0x0000000000007918 */ /* 0x000fc00000000000 */
        /* <DEDUP_REMOVED lines=10> */
.L_x_1:
